	.headerflags	@"EF_CUDA_TEXMODE_UNIFIED EF_CUDA_64BIT_ADDRESS EF_CUDA_ACCELERATORS EF_CUDA_SM90 EF_CUDA_VIRTUAL_SM(EF_CUDA_SM90)"
	.elftype	@"ET_EXEC"


//--------------------- .nv.info                  --------------------------
	.section	.nv.info,"",@"SHT_CUDA_INFO"
	.align	4


	//----- nvinfo : EIATTR_REGCOUNT
	.align		4
        /*0000*/ 	.byte	0x04, 0x2f
        /*0002*/ 	.short	(.L_3 - .L_2)
	.align		4
.L_2:
        /*0004*/ 	.word	index@(triton_poi_fused_add_div_mean_mul_sqrt_sub_6)
        /*0008*/ 	.word	0x0000001a


	//----- nvinfo : EIATTR_MIN_STACK_SIZE
	.align		4
.L_3:
        /*000c*/ 	.byte	0x04, 0x12
        /*000e*/ 	.short	(.L_5 - .L_4)
	.align		4
.L_4:
        /*0010*/ 	.word	index@(triton_poi_fused_add_div_mean_mul_sqrt_sub_6)
        /*0014*/ 	.word	0x00000000


	//----- nvinfo : EIATTR_FRAME_SIZE
	.align		4
.L_5:
        /*0018*/ 	.byte	0x04, 0x11
        /*001a*/ 	.short	(.L_7 - .L_6)
	.align		4
.L_6:
        /*001c*/ 	.word	index@(triton_poi_fused_add_div_mean_mul_sqrt_sub_6)
        /*0020*/ 	.word	0x00000000


	//----- nvinfo : EIATTR_MIN_STACK_SIZE
	.align		4
.L_7:
        /*0024*/ 	.byte	0x04, 0x12
        /*0026*/ 	.short	(.L_9 - .L_8)
	.align		4
.L_8:
        /*0028*/ 	.word	index@(triton_poi_fused_add_div_mean_mul_sqrt_sub_6)
        /*002c*/ 	.word	0x00000000
.L_9:


//--------------------- .nv.info.triton_poi_fused_add_div_mean_mul_sqrt_sub_6 --------------------------
	.section	.nv.info.triton_poi_fused_add_div_mean_mul_sqrt_sub_6,"",@"SHT_CUDA_INFO"
	.sectionflags	@""
	.align	4


	//----- nvinfo : EIATTR_CUDA_API_VERSION
	.align		4
        /*0000*/ 	.byte	0x04, 0x37
        /*0002*/ 	.short	(.L_11 - .L_10)
.L_10:
        /*0004*/ 	.word	0x0000007c


	//----- nvinfo : EIATTR_KPARAM_INFO
	.align		4
.L_11:
        /*0008*/ 	.byte	0x04, 0x17
        /*000a*/ 	.short	(.L_13 - .L_12)
.L_12:
        /*000c*/ 	.word	0x00000000
        /*0010*/ 	.short	0x0007
        /*0012*/ 	.short	0x0038
        /*0014*/ 	.byte	0x00, 0xf0, 0x11, 0x00


	//----- nvinfo : EIATTR_KPARAM_INFO
	.align		4
.L_13:
        /*0018*/ 	.byte	0x04, 0x17
        /*001a*/ 	.short	(.L_15 - .L_14)
.L_14:
        /*001c*/ 	.word	0x00000000
        /*0020*/ 	.short	0x0006
        /*0022*/ 	.short	0x0030
        /*0024*/ 	.byte	0x00, 0xf4, 0x21, 0x00


	//----- nvinfo : EIATTR_KPARAM_INFO
	.align		4
.L_15:
        /*0028*/ 	.byte	0x04, 0x17
        /*002a*/ 	.short	(.L_17 - .L_16)
.L_16:
        /*002c*/ 	.word	0x00000000
        /*0030*/ 	.short	0x0005
        /*0032*/ 	.short	0x0028
        /*0034*/ 	.byte	0x00, 0xf4, 0x21, 0x00


	//----- nvinfo : EIATTR_KPARAM_INFO
	.align		4
.L_17:
        /*0038*/ 	.byte	0x04, 0x17
        /*003a*/ 	.short	(.L_19 - .L_18)
.L_18:
        /*003c*/ 	.word	0x00000000
        /*0040*/ 	.short	0x0004
        /*0042*/ 	.short	0x0020
        /*0044*/ 	.byte	0x00, 0xf4, 0x21, 0x00


	//----- nvinfo : EIATTR_KPARAM_INFO
	.align		4
.L_19:
        /*0048*/ 	.byte	0x04, 0x17
        /*004a*/ 	.short	(.L_21 - .L_20)
.L_20:
        /*004c*/ 	.word	0x00000000
        /*0050*/ 	.short	0x0003
        /*0052*/ 	.short	0x0018
        /*0054*/ 	.byte	0x00, 0xf4, 0x21, 0x00


	//----- nvinfo : EIATTR_KPARAM_INFO
	.align		4
.L_21:
        /*0058*/ 	.byte	0x04, 0x17
        /*005a*/ 	.short	(.L_23 - .L_22)
.L_22:
        /*005c*/ 	.word	0x00000000
        /*0060*/ 	.short	0x0002
        /*0062*/ 	.short	0x0010
        /*0064*/ 	.byte	0x00, 0xf4, 0x21, 0x00


	//----- nvinfo : EIATTR_KPARAM_INFO
	.align		4
.L_23:
        /*0068*/ 	.byte	0x04, 0x17
        /*006a*/ 	.short	(.L_25 - .L_24)
.L_24:
        /*006c*/ 	.word	0x00000000
        /*0070*/ 	.short	0x0001
        /*0072*/ 	.short	0x0008
        /*0074*/ 	.byte	0x00, 0xf4, 0x21, 0x00


	//----- nvinfo : EIATTR_KPARAM_INFO
	.align		4
.L_25:
        /*0078*/ 	.byte	0x04, 0x17
        /*007a*/ 	.short	(.L_27 - .L_26)
.L_26:
        /*007c*/ 	.word	0x00000000
        /*0080*/ 	.short	0x0000
        /*0082*/ 	.short	0x0000
        /*0084*/ 	.byte	0x00, 0xf4, 0x21, 0x00


	//----- nvinfo : EIATTR_SPARSE_MMA_MASK
	.align		4
.L_27:
        /*0088*/ 	.byte	0x03, 0x50
        /*008a*/ 	.short	0x0000


	//----- nvinfo : EIATTR_MAXREG_COUNT
	.align		4
        /*008c*/ 	.byte	0x03, 0x1b
        /*008e*/ 	.short	0x00ff


	//----- nvinfo : EIATTR_EXIT_INSTR_OFFSETS
	.align		4
        /*0090*/ 	.byte	0x04, 0x1c
        /*0092*/ 	.short	(.L_29 - .L_28)


	//   ....[0]....
.L_28:
        /*0094*/ 	.word	0x00000440


	//   ....[1]....
        /*0098*/ 	.word	0x00000460


	//----- nvinfo : EIATTR_REQNTID
	.align		4
.L_29:
        /*009c*/ 	.byte	0x04, 0x10
        /*009e*/ 	.short	(.L_31 - .L_30)
.L_30:
        /*00a0*/ 	.word	0x00000020
        /*00a4*/ 	.word	0x00000001
        /*00a8*/ 	.word	0x00000001


	//----- nvinfo : EIATTR_CBANK_PARAM_SIZE
	.align		4
.L_31:
        /*00ac*/ 	.byte	0x03, 0x19
        /*00ae*/ 	.short	0x003c


	//----- nvinfo : EIATTR_PARAM_CBANK
	.align		4
        /*00b0*/ 	.byte	0x04, 0x0a
        /*00b2*/ 	.short	(.L_33 - .L_32)
	.align		4
.L_32:
        /*00b4*/ 	.word	index@(.nv.constant0.triton_poi_fused_add_div_mean_mul_sqrt_sub_6)
        /*00b8*/ 	.short	0x0210
        /*00ba*/ 	.short	0x003c


	//----- nvinfo : EIATTR_SW_WAR
	.align		4
.L_33:
        /*00bc*/ 	.byte	0x04, 0x36
        /*00be*/ 	.short	(.L_35 - .L_34)
.L_34:
        /*00c0*/ 	.word	0x00000008
.L_35:


//--------------------- .nv.callgraph             --------------------------
	.section	.nv.callgraph,"",@"SHT_CUDA_CALLGRAPH"
	.align	4
	.sectionentsize	8
	.align		4
        /*0000*/ 	.word	0x00000000
	.align		4
        /*0004*/ 	.word	0xffffffff
	.align		4
        /*0008*/ 	.word	0x00000000
	.align		4
        /*000c*/ 	.word	0xfffffffe
	.align		4
        /*0010*/ 	.word	0x00000000
	.align		4
        /*0014*/ 	.word	0xfffffffd
	.align		4
        /*0018*/ 	.word	0x00000000
	.align		4
        /*001c*/ 	.word	0xfffffffc


//--------------------- .nv.constant4             --------------------------
	.section	.nv.constant4,"a",@progbits
	.align	8
	.align		8
.nv.constant4:
        /*0000*/ 	.dword	_$_str
	.align		8
        /*0008*/ 	.dword	_$_str_$_2


//--------------------- .text.triton_poi_fused_add_div_mean_mul_sqrt_sub_6 --------------------------
	.section	.text.triton_poi_fused_add_div_mean_mul_sqrt_sub_6,"ax",@progbits
	.align	128
        .global         triton_poi_fused_add_div_mean_mul_sqrt_sub_6
        .type           triton_poi_fused_add_div_mean_mul_sqrt_sub_6,@function
        .size           triton_poi_fused_add_div_mean_mul_sqrt_sub_6,(.L_x_1 - triton_poi_fused_add_div_mean_mul_sqrt_sub_6)
        .other          triton_poi_fused_add_div_mean_mul_sqrt_sub_6,@"STO_CUDA_ENTRY STV_DEFAULT"
triton_poi_fused_add_div_mean_mul_sqrt_sub_6:
.text.triton_poi_fused_add_div_mean_mul_sqrt_sub_6:
[----:B------:R-:W0:Y:S01]  /*0000*/  LDC R1, c[0x0][0x28] ;  /* 0x00000a00ff017b82 */ /* 0x000e220000000800 */
[----:B------:R-:W1:Y:S07]  /*0010*/  S2R R0, SR_TID.X ;  /* 0x0000000000007919 */ /* 0x000e6e0000002100 */
[----:B------:R-:W2:Y:S01]  /*0020*/  LDC.64 R2, c[0x0][0x230] ;  /* 0x00008c00ff027b82 */ /* 0x000ea20000000a00 */
[----:B------:R-:W-:Y:S01]  /*0030*/  CS2R R22, SRZ ;  /* 0x0000000000167805 */ /* 0x000fe2000001ff00 */
[----:B------:R-:W-:Y:S01]  /*0040*/  ULDC.64 UR4, c[0x0][0x208] ;  /* 0x0000820000047ab9 */ /* 0x000fe20000000a00 */
[----:B------:R-:W3:Y:S05]  /*0050*/  S2R R15, SR_CTAID.X ;  /* 0x00000000000f7919 */ /* 0x000eea0000002500 */
[----:B------:R-:W4:Y:S08]  /*0060*/  LDC.64 R4, c[0x0][0x218] ;  /* 0x00008600ff047b82 */ /* 0x000f300000000a00 */
[----:B------:R-:W5:Y:S08]  /*0070*/  LDC.64 R6, c[0x0][0x220] ;  /* 0x00008800ff067b82 */ /* 0x000f700000000a00 */
[----:B------:R-:W5:Y:S01]  /*0080*/  LDC.64 R8, c[0x0][0x228] ;  /* 0x00008a00ff087b82 */ /* 0x000f620000000a00 */
[----:B-1----:R-:W-:-:S07]  /*0090*/  SHF.L.U32 R0, R0, 0x1, RZ ;  /* 0x0000000100007819 */ /* 0x002fce00000006ff */
[----:B------:R-:W1:Y:S01]  /*00a0*/  LDC.64 R10, c[0x0][0x210] ;  /* 0x00008400ff0a7b82 */ /* 0x000e620000000a00 */
[----:B------:R-:W-:-:S04]  /*00b0*/  LOP3.LUT R0, R0, 0x3e, RZ, 0xc0, !PT ;  /* 0x0000003e00007812 */ /* 0x000fc800078ec0ff */
[----:B---3--:R-:W-:-:S03]  /*00c0*/  LEA R15, R15, R0, 0x6 ;  /* 0x000000000f0f7211 */ /* 0x008fc600078e30ff */
[----:B------:R-:W3:Y:S01]  /*00d0*/  LDC.64 R12, c[0x0][0x238] ;  /* 0x00008e00ff0c7b82 */ /* 0x000ee20000000a00 */
[----:B------:R-:W-:Y:S02]  /*00e0*/  SHF.R.S32.HI R0, RZ, 0x1f, R15 ;  /* 0x0000001fff007819 */ /* 0x000fe4000001140f */
[----:B------:R-:W-:Y:S02]  /*00f0*/  ISETP.GE.AND P4, PT, R15, 0x40, PT ;  /* 0x000000400f00780c */ /* 0x000fe40003f86270 */
[----:B------:R-:W-:-:S04]  /*0100*/  LEA.HI R0, R0, R15, RZ, 0x2 ;  /* 0x0000000f00007211 */ /* 0x000fc800078f10ff */
[----:B------:R-:W-:-:S05]  /*0110*/  SHF.R.S32.HI R17, RZ, 0x2, R0 ;  /* 0x00000002ff117819 */ /* 0x000fca0000011400 */
[----:B--2---:R-:W-:-:S05]  /*0120*/  IMAD.WIDE R2, R17, 0x4, R2 ;  /* 0x0000000411027825 */ /* 0x004fca00078e0202 */
[----:B------:R-:W2:Y:S04]  /*0130*/  @!P4 LDG.E.EL R22, desc[UR4][R2.64] ;  /* 0x000000040216c981 */ /* 0x000ea8000c2e1900 */
[----:B------:R1:W2:Y:S01]  /*0140*/  @!P4 LDG.E.EL R23, desc[UR4][R2.64] ;  /* 0x000000040217c981 */ /* 0x0002a2000c2e1900 */
[----:B------:R-:W-:Y:S02]  /*0150*/  CS2R R18, SRZ ;  /* 0x0000000000127805 */ /* 0x000fe4000001ff00 */
[----:B------:R-:W-:Y:S01]  /*0160*/  CS2R R20, SRZ ;  /* 0x0000000000147805 */ /* 0x000fe2000001ff00 */
[----:B------:R-:W-:Y:S01]  /*0170*/  HFMA2.MMA R14, -RZ, RZ, 0, 0 ;  /* 0x00000000ff0e7435 */ /* 0x000fe200000001ff */
[----:B----4-:R-:W-:Y:S01]  /*0180*/  IMAD.WIDE R4, R15, 0x4, R4 ;  /* 0x000000040f047825 */ /* 0x010fe200078e0204 */
[----:B------:R-:W-:-:S03]  /*0190*/  MOV R16, RZ ;  /* 0x000000ff00107202 */ /* 0x000fc60000000f00 */
[----:B-----5:R-:W-:Y:S01]  /*01a0*/  IMAD.WIDE R6, R15, 0x4, R6 ;  /* 0x000000040f067825 */ /* 0x020fe200078e0206 */
[----:B------:R4:W5:Y:S03]  /*01b0*/  @!P4 LDG.E.64 R18, desc[UR4][R4.64] ;  /* 0x000000040412c981 */ /* 0x000966000c1e1b00 */
[----:B0-----:R-:W-:Y:S01]  /*01c0*/  IMAD.WIDE R8, R17, 0x4, R8 ;  /* 0x0000000411087825 */ /* 0x001fe200078e0208 */
[----:B------:R-:W5:Y:S01]  /*01d0*/  @!P4 LDG.E.64 R20, desc[UR4][R6.64] ;  /* 0x000000040614c981 */ /* 0x000f62000c1e1b00 */
[----:B------:R-:W-:-:S03]  /*01e0*/  LOP3.LUT R0, R0, 0xfffffffc, RZ, 0xc0, !PT ;  /* 0xfffffffc00007812 */ /* 0x000fc600078ec0ff */
[----:B------:R-:W5:Y:S01]  /*01f0*/  @!P4 LDG.E.EL R14, desc[UR4][R8.64] ;  /* 0x00000004080ec981 */ /* 0x000f62000c2e1900 */
[----:B------:R-:W-:-:S03]  /*0200*/  IADD3 R17, R15, -R0, RZ ;  /* 0x800000000f117210 */ /* 0x000fc60007ffe0ff */
[----:B------:R-:W5:Y:S02]  /*0210*/  @!P4 LDG.E.EL R16, desc[UR4][R8.64] ;  /* 0x000000040810c981 */ /* 0x000f64000c2e1900 */
[----:B-1----:R-:W-:Y:S01]  /*0220*/  IMAD.WIDE R2, R17, 0x4, R10 ;  /* 0x0000000411027825 */ /* 0x002fe200078e020a */
[----:B----4-:R-:W-:-:S03]  /*0230*/  CS2R R4, SRZ ;  /* 0x0000000000047805 */ /* 0x010fc6000001ff00 */
[----:B---3--:R-:W-:Y:S01]  /*0240*/  IMAD.WIDE R10, R17, 0x4, R12 ;  /* 0x00000004110a7825 */ /* 0x008fe200078e020c */
[----:B------:R-:W-:-:S04]  /*0250*/  CS2R R12, SRZ ;  /* 0x00000000000c7805 */ /* 0x000fc8000001ff00 */
[----:B------:R-:W3:Y:S04]  /*0260*/  @!P4 LDG.E.EL.64 R4, desc[UR4][R10.64] ;  /* 0x000000040a04c981 */ /* 0x000ee8000c2e1b00 */
[----:B------:R0:W3:Y:S02]  /*0270*/  @!P4 LDG.E.EL.64 R12, desc[UR4][R2.64] ;  /* 0x00000004020cc981 */ /* 0x0000e4000c2e1b00 */
[----:B0-----:R-:W0:Y:S02]  /*0280*/  LDC.64 R2, c[0x0][0x240] ;  /* 0x00009000ff027b82 */ /* 0x001e240000000a00 */
[----:B0-----:R-:W-:-:S04]  /*0290*/  IMAD.WIDE R2, R15, 0x4, R2 ;  /* 0x000000040f027825 */ /* 0x001fc800078e0202 */
[----:B--2---:R-:W-:Y:S01]  /*02a0*/  FADD R22, R22, 1 ;  /* 0x3f80000016167421 */ /* 0x004fe20000000000 */
[----:B------:R-:W-:-:S03]  /*02b0*/  FADD R23, R23, 1 ;  /* 0x3f80000017177421 */ /* 0x000fc60000000000 */
[----:B------:R-:W0:Y:S08]  /*02c0*/  MUFU.SQRT R0, R22 ;  /* 0x0000001600007308 */ /* 0x000e300000002000 */
[----:B------:R-:W1:Y:S01]  /*02d0*/  MUFU.SQRT R6, R23 ;  /* 0x0000001700067308 */ /* 0x000e620000002000 */
[C---:B0-----:R-:W-:Y:S02]  /*02e0*/  FSETP.GT.AND P0, PT, R0.reuse, 8.50705917302346158658e+37, PT ;  /* 0x7e8000000000780b */ /* 0x041fe40003f04000 */
[----:B------:R-:W-:-:S02]  /*02f0*/  FSETP.GEU.AND P2, PT, R0, 1.175494350822287508e-38, PT ;  /* 0x008000000000780b */ /* 0x000fc40003f4e000 */
[C---:B-1----:R-:W-:Y:S02]  /*0300*/  FSETP.GT.AND P1, PT, R6.reuse, 8.50705917302346158658e+37, PT ;  /* 0x7e8000000600780b */ /* 0x042fe40003f24000 */
[----:B------:R-:W-:-:S07]  /*0310*/  FSETP.GEU.AND P3, PT, R6, 1.175494350822287508e-38, PT ;  /* 0x008000000600780b */ /* 0x000fce0003f6e000 */
[----:B------:R-:W-:-:S04]  /*0320*/  @P0 FMUL R0, R0, 0.25 ;  /* 0x3e80000000000820 */ /* 0x000fc80000400000 */
[----:B------:R-:W-:Y:S01]  /*0330*/  @!P2 FMUL R0, R0, 16777216 ;  /* 0x4b8000000000a820 */ /* 0x000fe20000400000 */
[----:B------:R-:W-:Y:S01]  /*0340*/  @P1 FMUL R6, R6, 0.25 ;  /* 0x3e80000006061820 */ /* 0x000fe20000400000 */
[----:B-----5:R-:W-:-:S03]  /*0350*/  FADD R7, R20, R18 ;  /* 0x0000001214077221 */ /* 0x020fc60000000000 */
[----:B------:R-:W-:Y:S01]  /*0360*/  @!P3 FMUL R6, R6, 16777216 ;  /* 0x4b8000000606b820 */ /* 0x000fe20000400000 */
[----:B------:R-:W-:Y:S01]  /*0370*/  FADD R19, R21, R19 ;  /* 0x0000001315137221 */ /* 0x000fe20000000000 */
[----:B------:R-:W0:Y:S01]  /*0380*/  MUFU.RCP R0, R0 ;  /* 0x0000000000007308 */ /* 0x000e220000001000 */
[----:B------:R-:W-:Y:S02]  /*0390*/  FADD R7, R7, -R14 ;  /* 0x8000000e07077221 */ /* 0x000fe40000000000 */
[----:B------:R-:W-:-:S05]  /*03a0*/  FADD R16, R19, -R16 ;  /* 0x8000001013107221 */ /* 0x000fca0000000000 */
[----:B------:R-:W1:Y:S01]  /*03b0*/  MUFU.RCP R9, R6 ;  /* 0x0000000600097308 */ /* 0x000e620000001000 */
[----:B------:R-:W-:Y:S01]  /*03c0*/  @P0 FMUL R7, R7, 0.25 ;  /* 0x3e80000007070820 */ /* 0x000fe20000400000 */
[----:B------:R-:W-:-:S03]  /*03d0*/  @P1 FMUL R16, R16, 0.25 ;  /* 0x3e80000010101820 */ /* 0x000fc60000400000 */
[----:B------:R-:W-:Y:S01]  /*03e0*/  @!P2 FMUL R7, R7, 16777216 ;  /* 0x4b8000000707a820 */ /* 0x000fe20000400000 */
[----:B------:R-:W-:-:S03]  /*03f0*/  @!P3 FMUL R16, R16, 16777216 ;  /* 0x4b8000001010b820 */ /* 0x000fc60000400000 */
[----:B0-----:R-:W-:Y:S01]  /*0400*/  FMUL R7, R0, R7 ;  /* 0x0000000700077220 */ /* 0x001fe20000400000 */
[----:B-1----:R-:W-:-:S03]  /*0410*/  FMUL R16, R9, R16 ;  /* 0x0000001009107220 */ /* 0x002fc60000400000 */
[----:B---3--:R-:W-:Y:S01]  /*0420*/  FFMA R4, R7, R12, R4 ;  /* 0x0000000c07047223 */ /* 0x008fe20000000004 */
[----:B------:R-:W-:Y:S01]  /*0430*/  FFMA R5, R16, R13, R5 ;  /* 0x0000000d10057223 */ /* 0x000fe20000000005 */
[----:B------:R-:W-:Y:S06]  /*0440*/  @P4 EXIT ;  /* 0x000000000000494d */ /* 0x000fec0003800000 */
[----:B------:R-:W-:Y:S01]  /*0450*/  STG.E.64 desc[UR4][R2.64], R4 ;  /* 0x0000000402007986 */ /* 0x000fe2000c101b04 */
[----:B------:R-:W-:Y:S05]  /*0460*/  EXIT ;  /* 0x000000000000794d */ /* 0x000fea0003800000 */
.L_x_0:
[----:B------:R-:W-:-:S00]  /*0470*/  BRA `(.L_x_0) ;  /* 0xfffffffc00fc7947 */ /* 0x000fc0000383ffff */
[----:B------:R-:W-:-:S00]  /*0480*/  NOP ;  /* 0x0000000000007918 */ /* 0x000fc00000000000 */
[----:B------:R-:W-:-:S00]  /*0490*/  NOP ;  /* 0x0000000000007918 */ /* 0x000fc00000000000 */
[----:B------:R-:W-:-:S00]  /*04a0*/  NOP ;  /* 0x0000000000007918 */ /* 0x000fc00000000000 */
[----:B------:R-:W-:-:S00]  /*04b0*/  NOP ;  /* 0x0000000000007918 */ /* 0x000fc00000000000 */
[----:B------:R-:W-:-:S00]  /*04c0*/  NOP ;  /* 0x0000000000007918 */ /* 0x000fc00000000000 */
[----:B------:R-:W-:-:S00]  /*04d0*/  NOP ;  /* 0x0000000000007918 */ /* 0x000fc00000000000 */
[----:B------:R-:W-:-:S00]  /*04e0*/  NOP ;  /* 0x0000000000007918 */ /* 0x000fc00000000000 */
[----:B------:R-:W-:-:S00]  /*04f0*/  NOP ;  /* 0x0000000000007918 */ /* 0x000fc00000000000 */
.L_x_1:


//--------------------- .nv.global.init           --------------------------
	.section	.nv.global.init,"aw",@progbits
.nv.global.init:
	.type		_$_str,@object
	.size		_$_str,(_$_str_$_2 - _$_str)
_$_str:
        /*0000*/ 	.byte	0x5f, 0x5f, 0x43, 0x55, 0x44, 0x41, 0x5f, 0x46, 0x54, 0x5a, 0x00
	.type		_$_str_$_2,@object
	.size		_$_str_$_2,(.L_1 - _$_str_$_2)
_$_str_$_2:
        /*000b*/ 	.byte	0x5f, 0x5f, 0x43, 0x55, 0x44, 0x41, 0x5f, 0x50, 0x52, 0x45, 0x43, 0x5f, 0x53, 0x51, 0x52, 0x54
        /*001b*/ 	.byte	0x00
.L_1:


//--------------------- .nv.constant0.triton_poi_fused_add_div_mean_mul_sqrt_sub_6 --------------------------
	.section	.nv.constant0.triton_poi_fused_add_div_mean_mul_sqrt_sub_6,"a",@progbits
	.sectionflags	@""
	.align	4
.nv.constant0.triton_poi_fused_add_div_mean_mul_sqrt_sub_6:
	.zero		588
